	.headerflags	@"EF_CUDA_TEXMODE_UNIFIED EF_CUDA_64BIT_ADDRESS EF_CUDA_ACCELERATORS EF_CUDA_SM90 EF_CUDA_VIRTUAL_SM(EF_CUDA_SM90)"
	.elftype	@"ET_EXEC"


//--------------------- .nv.info                  --------------------------
	.section	.nv.info,"",@"SHT_CUDA_INFO"
	.align	4


	//----- nvinfo : EIATTR_REGCOUNT
	.align		4
        /*0000*/ 	.byte	0x04, 0x2f
        /*0002*/ 	.short	(.L_1 - .L_0)
	.align		4
.L_0:
        /*0004*/ 	.word	index@(triton_poi_fused_add_constant_pad_nd_convolution_5)
        /*0008*/ 	.word	0x00000030


	//----- nvinfo : EIATTR_MIN_STACK_SIZE
	.align		4
.L_1:
        /*000c*/ 	.byte	0x04, 0x12
        /*000e*/ 	.short	(.L_3 - .L_2)
	.align		4
.L_2:
        /*0010*/ 	.word	index@(triton_poi_fused_add_constant_pad_nd_convolution_5)
        /*0014*/ 	.word	0x00000000


	//----- nvinfo : EIATTR_FRAME_SIZE
	.align		4
.L_3:
        /*0018*/ 	.byte	0x04, 0x11
        /*001a*/ 	.short	(.L_5 - .L_4)
	.align		4
.L_4:
        /*001c*/ 	.word	index@(triton_poi_fused_add_constant_pad_nd_convolution_5)
        /*0020*/ 	.word	0x00000000


	//----- nvinfo : EIATTR_MIN_STACK_SIZE
	.align		4
.L_5:
        /*0024*/ 	.byte	0x04, 0x12
        /*0026*/ 	.short	(.L_7 - .L_6)
	.align		4
.L_6:
        /*0028*/ 	.word	index@(triton_poi_fused_add_constant_pad_nd_convolution_5)
        /*002c*/ 	.word	0x00000000
.L_7:


//--------------------- .nv.info.triton_poi_fused_add_constant_pad_nd_convolution_5 --------------------------
	.section	.nv.info.triton_poi_fused_add_constant_pad_nd_convolution_5,"",@"SHT_CUDA_INFO"
	.sectionflags	@""
	.align	4


	//----- nvinfo : EIATTR_CUDA_API_VERSION
	.align		4
        /*0000*/ 	.byte	0x04, 0x37
        /*0002*/ 	.short	(.L_9 - .L_8)
.L_8:
        /*0004*/ 	.word	0x0000007c


	//----- nvinfo : EIATTR_KPARAM_INFO
	.align		4
.L_9:
        /*0008*/ 	.byte	0x04, 0x17
        /*000a*/ 	.short	(.L_11 - .L_10)
.L_10:
        /*000c*/ 	.word	0x00000000
        /*0010*/ 	.short	0x0005
        /*0012*/ 	.short	0x0028
        /*0014*/ 	.byte	0x00, 0xf0, 0x11, 0x00


	//----- nvinfo : EIATTR_KPARAM_INFO
	.align		4
.L_11:
        /*0018*/ 	.byte	0x04, 0x17
        /*001a*/ 	.short	(.L_13 - .L_12)
.L_12:
        /*001c*/ 	.word	0x00000000
        /*0020*/ 	.short	0x0004
        /*0022*/ 	.short	0x0020
        /*0024*/ 	.byte	0x00, 0xf4, 0x21, 0x00


	//----- nvinfo : EIATTR_KPARAM_INFO
	.align		4
.L_13:
        /*0028*/ 	.byte	0x04, 0x17
        /*002a*/ 	.short	(.L_15 - .L_14)
.L_14:
        /*002c*/ 	.word	0x00000000
        /*0030*/ 	.short	0x0003
        /*0032*/ 	.short	0x0018
        /*0034*/ 	.byte	0x00, 0xf4, 0x21, 0x00


	//----- nvinfo : EIATTR_KPARAM_INFO
	.align		4
.L_15:
        /*0038*/ 	.byte	0x04, 0x17
        /*003a*/ 	.short	(.L_17 - .L_16)
.L_16:
        /*003c*/ 	.word	0x00000000
        /*0040*/ 	.short	0x0002
        /*0042*/ 	.short	0x0010
        /*0044*/ 	.byte	0x00, 0xf4, 0x21, 0x00


	//----- nvinfo : EIATTR_KPARAM_INFO
	.align		4
.L_17:
        /*0048*/ 	.byte	0x04, 0x17
        /*004a*/ 	.short	(.L_19 - .L_18)
.L_18:
        /*004c*/ 	.word	0x00000000
        /*0050*/ 	.short	0x0001
        /*0052*/ 	.short	0x0008
        /*0054*/ 	.byte	0x00, 0xf4, 0x21, 0x00


	//----- nvinfo : EIATTR_KPARAM_INFO
	.align		4
.L_19:
        /*0058*/ 	.byte	0x04, 0x17
        /*005a*/ 	.short	(.L_21 - .L_20)
.L_20:
        /*005c*/ 	.word	0x00000000
        /*0060*/ 	.short	0x0000
        /*0062*/ 	.short	0x0000
        /*0064*/ 	.byte	0x00, 0xf4, 0x21, 0x00


	//----- nvinfo : EIATTR_SPARSE_MMA_MASK
	.align		4
.L_21:
        /*0068*/ 	.byte	0x03, 0x50
        /*006a*/ 	.short	0x0000


	//----- nvinfo : EIATTR_MAXREG_COUNT
	.align		4
        /*006c*/ 	.byte	0x03, 0x1b
        /*006e*/ 	.short	0x00ff


	//----- nvinfo : EIATTR_EXIT_INSTR_OFFSETS
	.align		4
        /*0070*/ 	.byte	0x04, 0x1c
        /*0072*/ 	.short	(.L_23 - .L_22)


	//   ....[0]....
.L_22:
        /*0074*/ 	.word	0x000014a0


	//   ....[1]....
        /*0078*/ 	.word	0x000014c0


	//----- nvinfo : EIATTR_REQNTID
	.align		4
.L_23:
        /*007c*/ 	.byte	0x04, 0x10
        /*007e*/ 	.short	(.L_25 - .L_24)
.L_24:
        /*0080*/ 	.word	0x00000080
        /*0084*/ 	.word	0x00000001
        /*0088*/ 	.word	0x00000001


	//----- nvinfo : EIATTR_CBANK_PARAM_SIZE
	.align		4
.L_25:
        /*008c*/ 	.byte	0x03, 0x19
        /*008e*/ 	.short	0x002c


	//----- nvinfo : EIATTR_PARAM_CBANK
	.align		4
        /*0090*/ 	.byte	0x04, 0x0a
        /*0092*/ 	.short	(.L_27 - .L_26)
	.align		4
.L_26:
        /*0094*/ 	.word	index@(.nv.constant0.triton_poi_fused_add_constant_pad_nd_convolution_5)
        /*0098*/ 	.short	0x0210
        /*009a*/ 	.short	0x002c


	//----- nvinfo : EIATTR_SW_WAR
	.align		4
.L_27:
        /*009c*/ 	.byte	0x04, 0x36
        /*009e*/ 	.short	(.L_29 - .L_28)
.L_28:
        /*00a0*/ 	.word	0x00000008
.L_29:


//--------------------- .nv.callgraph             --------------------------
	.section	.nv.callgraph,"",@"SHT_CUDA_CALLGRAPH"
	.align	4
	.sectionentsize	8
	.align		4
        /*0000*/ 	.word	0x00000000
	.align		4
        /*0004*/ 	.word	0xffffffff
	.align		4
        /*0008*/ 	.word	0x00000000
	.align		4
        /*000c*/ 	.word	0xfffffffe
	.align		4
        /*0010*/ 	.word	0x00000000
	.align		4
        /*0014*/ 	.word	0xfffffffd
	.align		4
        /*0018*/ 	.word	0x00000000
	.align		4
        /*001c*/ 	.word	0xfffffffc


//--------------------- .text.triton_poi_fused_add_constant_pad_nd_convolution_5 --------------------------
	.section	.text.triton_poi_fused_add_constant_pad_nd_convolution_5,"ax",@progbits
	.align	128
        .global         triton_poi_fused_add_constant_pad_nd_convolution_5
        .type           triton_poi_fused_add_constant_pad_nd_convolution_5,@function
        .size           triton_poi_fused_add_constant_pad_nd_convolution_5,(.L_x_1 - triton_poi_fused_add_constant_pad_nd_convolution_5)
        .other          triton_poi_fused_add_constant_pad_nd_convolution_5,@"STO_CUDA_ENTRY STV_DEFAULT"
triton_poi_fused_add_constant_pad_nd_convolution_5:
.text.triton_poi_fused_add_constant_pad_nd_convolution_5:
[----:B------:R-:W0:Y:S01]  /*0000*/  LDC R1, c[0x0][0x28] ;  /* 0x00000a00ff017b82 */ /* 0x000e220000000800 */
[----:B------:R-:W1:Y:S07]  /*0010*/  S2R R0, SR_TID.X ;  /* 0x0000000000007919 */ /* 0x000e6e0000002100 */
[----:B------:R-:W2:Y:S01]  /*0020*/  LDC.64 R24, c[0x0][0x210] ;  /* 0x00008400ff187b82 */ /* 0x000ea20000000a00 */
[----:B------:R-:W-:Y:S01]  /*0030*/  IMAD.MOV.U32 R8, RZ, RZ, RZ ;  /* 0x000000ffff087224 */ /* 0x000fe200078e00ff */
[----:B------:R-:W-:Y:S01]  /*0040*/  ULDC.64 UR4, c[0x0][0x208] ;  /* 0x0000820000047ab9 */ /* 0x000fe20000000a00 */
[----:B------:R-:W3:Y:S05]  /*0050*/  S2R R3, SR_CTAID.X ;  /* 0x0000000000037919 */ /* 0x000eea0000002500 */
[----:B------:R-:W4:Y:S08]  /*0060*/  LDC.64 R22, c[0x0][0x218] ;  /* 0x00008600ff167b82 */ /* 0x000f300000000a00 */
[----:B------:R-:W5:Y:S08]  /*0070*/  LDC.64 R20, c[0x0][0x220] ;  /* 0x00008800ff147b82 */ /* 0x000f700000000a00 */
[----:B------:R-:W2:Y:S01]  /*0080*/  LDC.64 R36, c[0x0][0x228] ;  /* 0x00008a00ff247b82 */ /* 0x000ea20000000a00 */
[----:B-1----:R-:W-:-:S05]  /*0090*/  IMAD.SHL.U32 R0, R0, 0x4, RZ ;  /* 0x0000000400007824 */ /* 0x002fca00078e00ff */
[----:B------:R-:W-:-:S05]  /*00a0*/  LOP3.LUT R0, R0, 0x1fc, RZ, 0xc0, !PT ;  /* 0x000001fc00007812 */ /* 0x000fca00078ec0ff */
[----:B---3--:R-:W-:-:S04]  /*00b0*/  IMAD R4, R3, 0x400, R0 ;  /* 0x0000040003047824 */ /* 0x008fc800078e0200 */
[----:B------:R-:W-:-:S05]  /*00c0*/  IMAD.HI R0, R4, 0x7e07e07f, RZ ;  /* 0x7e07e07f04007827 */ /* 0x000fca00078e02ff */
[----:B------:R-:W-:-:S04]  /*00d0*/  SHF.R.U32.HI R3, RZ, 0x1f, R0 ;  /* 0x0000001fff037819 */ /* 0x000fc80000011600 */
[----:B------:R-:W-:-:S05]  /*00e0*/  LEA.HI.SX32 R3, R0, R3, 0x1b ;  /* 0x0000000300037211 */ /* 0x000fca00078fdaff */
[----:B------:R-:W-:-:S05]  /*00f0*/  IMAD.HI R0, R3, 0x7e07e07f, RZ ;  /* 0x7e07e07f03007827 */ /* 0x000fca00078e02ff */
[----:B------:R-:W-:-:S04]  /*0100*/  SHF.R.U32.HI R5, RZ, 0x1f, R0 ;  /* 0x0000001fff057819 */ /* 0x000fc80000011600 */
[----:B------:R-:W-:Y:S01]  /*0110*/  LEA.HI.SX32 R2, R0, R5, 0x1b ;  /* 0x0000000500027211 */ /* 0x000fe200078fdaff */
[----:B------:R-:W-:-:S04]  /*0120*/  IMAD.HI R0, R4, 0x7c178275, RZ ;  /* 0x7c17827504007827 */ /* 0x000fc800078e02ff */
[----:B------:R-:W-:Y:S02]  /*0130*/  IMAD R2, R2, -0x41, R3 ;  /* 0xffffffbf02027824 */ /* 0x000fe400078e0203 */
[----:B------:R-:W-:Y:S01]  /*0140*/  IMAD R5, R3, -0x41, R4 ;  /* 0xffffffbf03057824 */ /* 0x000fe200078e0204 */
[----:B------:R-:W-:-:S04]  /*0150*/  SHF.R.U32.HI R3, RZ, 0x1f, R0 ;  /* 0x0000001fff037819 */ /* 0x000fc80000011600 */
[----:B------:R-:W-:Y:S02]  /*0160*/  LEA.HI.SX32 R3, R0, R3, 0x15 ;  /* 0x0000000300037211 */ /* 0x000fe400078faaff */
[----:B------:R-:W-:Y:S02]  /*0170*/  VIMNMX R32, R2, R5, !PT ;  /* 0x0000000502207248 */ /* 0x000fe40007fe0100 */
[C---:B------:R-:W-:Y:S01]  /*0180*/  LEA.HI R0, R3.reuse, R3, RZ, 0x7 ;  /* 0x0000000303007211 */ /* 0x040fe200078f38ff */
[----:B------:R-:W-:Y:S01]  /*0190*/  IMAD R5, R3, 0x1000, R5 ;  /* 0x0000100003057824 */ /* 0x000fe200078e0205 */
[----:B------:R-:W-:Y:S02]  /*01a0*/  ISETP.GE.AND P0, PT, R32, 0x40, PT ;  /* 0x000000402000780c */ /* 0x000fe40003f06270 */
[----:B------:R-:W-:Y:S01]  /*01b0*/  LOP3.LUT R0, R0, 0xffffff80, RZ, 0xc0, !PT ;  /* 0xffffff8000007812 */ /* 0x000fe200078ec0ff */
[----:B------:R-:W-:Y:S01]  /*01c0*/  IMAD R5, R2, 0x40, R5 ;  /* 0x0000004002057824 */ /* 0x000fe200078e0205 */
[----:B------:R-:W-:-:S03]  /*01d0*/  ISETP.LT.AND P0, PT, R4, 0x210200, !P0 ;  /* 0x002102000400780c */ /* 0x000fc60004701270 */
[----:B------:R-:W-:Y:S02]  /*01e0*/  IMAD.IADD R17, R3, 0x1, -R0 ;  /* 0x0000000103117824 */ /* 0x000fe400078e0a00 */
[----:B------:R-:W-:Y:S02]  /*01f0*/  VIADD R0, R4, 0x1 ;  /* 0x0000000104007836 */ /* 0x000fe40000000000 */
[----:B--2---:R-:W-:-:S04]  /*0200*/  IMAD.WIDE R10, R5, 0x4, R24 ;  /* 0x00000004050a7825 */ /* 0x004fc800078e0218 */
[C---:B----4-:R-:W-:Y:S02]  /*0210*/  IMAD.WIDE R12, R5.reuse, 0x4, R22 ;  /* 0x00000004050c7825 */ /* 0x050fe400078e0216 */
[----:B------:R1:W2:Y:S02]  /*0220*/  @P0 LDG.E R8, desc[UR4][R10.64] ;  /* 0x000000040a080981 */ /* 0x0002a4000c1e1900 */
[----:B-----5:R-:W-:-:S04]  /*0230*/  IMAD.WIDE R14, R5, 0x4, R20 ;  /* 0x00000004050e7825 */ /* 0x020fc800078e0214 */
[----:B------:R-:W-:-:S04]  /*0240*/  IMAD.HI R5, R0, 0x7e07e07f, RZ ;  /* 0x7e07e07f00057827 */ /* 0x000fc800078e02ff */
[----:B------:R-:W-:Y:S01]  /*0250*/  VIADD R3, R4, 0x2 ;  /* 0x0000000204037836 */ /* 0x000fe20000000000 */
[----:B------:R-:W-:Y:S01]  /*0260*/  SHF.R.U32.HI R6, RZ, 0x1f, R5 ;  /* 0x0000001fff067819 */ /* 0x000fe20000011605 */
[----:B------:R-:W-:Y:S02]  /*0270*/  IMAD.MOV.U32 R7, RZ, RZ, RZ ;  /* 0x000000ffff077224 */ /* 0x000fe400078e00ff */
[----:B------:R-:W-:Y:S01]  /*0280*/  IMAD.HI R9, R3, 0x7e07e07f, RZ ;  /* 0x7e07e07f03097827 */ /* 0x000fe200078e02ff */
[----:B------:R-:W-:-:S03]  /*0290*/  LEA.HI.SX32 R5, R5, R6, 0x1b ;  /* 0x0000000605057211 */ /* 0x000fc600078fdaff */
[----:B------:R-:W-:Y:S01]  /*02a0*/  IMAD.HI R6, R0, 0x7c178275, RZ ;  /* 0x7c17827500067827 */ /* 0x000fe200078e02ff */
[----:B-1----:R-:W-:Y:S01]  /*02b0*/  SHF.R.U32.HI R10, RZ, 0x1f, R9 ;  /* 0x0000001fff0a7819 */ /* 0x002fe20000011609 */
[----:B------:R1:W3:Y:S02]  /*02c0*/  @P0 LDG.E R7, desc[UR4][R12.64] ;  /* 0x000000040c070981 */ /* 0x0002e4000c1e1900 */
[----:B------:R-:W-:Y:S01]  /*02d0*/  IMAD.MOV.U32 R33, RZ, RZ, RZ ;  /* 0x000000ffff217224 */ /* 0x000fe200078e00ff */
[----:B------:R-:W-:Y:S01]  /*02e0*/  LEA.HI.SX32 R10, R9, R10, 0x1b ;  /* 0x0000000a090a7211 */ /* 0x000fe200078fdaff */
[----:B------:R-:W-:Y:S01]  /*02f0*/  IMAD.MOV.U32 R2, RZ, RZ, RZ ;  /* 0x000000ffff027224 */ /* 0x000fe200078e00ff */
[----:B------:R-:W-:Y:S01]  /*0300*/  SHF.R.U32.HI R9, RZ, 0x1f, R6 ;  /* 0x0000001fff097819 */ /* 0x000fe20000011606 */
[----:B0-----:R-:W-:Y:S02]  /*0310*/  IMAD.WIDE R16, R17, 0x4, R36 ;  /* 0x0000000411107825 */ /* 0x001fe400078e0224 */
[----:B------:R0:W4:Y:S02]  /*0320*/  @P0 LDG.E R33, desc[UR4][R14.64] ;  /* 0x000000040e210981 */ /* 0x000124000c1e1900 */
[----:B-1----:R-:W-:Y:S01]  /*0330*/  IMAD.HI R13, R5, 0x7e07e07f, RZ ;  /* 0x7e07e07f050d7827 */ /* 0x002fe200078e02ff */
[----:B------:R-:W-:Y:S01]  /*0340*/  LEA.HI.SX32 R9, R6, R9, 0x15 ;  /* 0x0000000906097211 */ /* 0x000fe200078faaff */
[----:B------:R1:W5:Y:S02]  /*0350*/  @P0 LDG.E.EL R2, desc[UR4][R16.64] ;  /* 0x0000000410020981 */ /* 0x000364000c2e1900 */
[----:B------:R-:W-:Y:S01]  /*0360*/  IMAD.HI R11, R3, 0x7c178275, RZ ;  /* 0x7c178275030b7827 */ /* 0x000fe200078e02ff */
[----:B0-----:R-:W-:-:S03]  /*0370*/  SHF.R.U32.HI R14, RZ, 0x1f, R13 ;  /* 0x0000001fff0e7819 */ /* 0x001fc6000001160d */
[----:B------:R-:W-:Y:S01]  /*0380*/  IMAD.HI R15, R10, 0x7e07e07f, RZ ;  /* 0x7e07e07f0a0f7827 */ /* 0x000fe200078e02ff */
[----:B------:R-:W-:Y:S02]  /*0390*/  SHF.R.U32.HI R12, RZ, 0x1f, R11 ;  /* 0x0000001fff0c7819 */ /* 0x000fe4000001160b */
[----:B------:R-:W-:Y:S02]  /*03a0*/  LEA.HI.SX32 R14, R13, R14, 0x1b ;  /* 0x0000000e0d0e7211 */ /* 0x000fe400078fdaff */
[----:B------:R-:W-:Y:S02]  /*03b0*/  LEA.HI R6, R9, R9, RZ, 0x7 ;  /* 0x0000000909067211 */ /* 0x000fe400078f38ff */
[----:B------:R-:W-:Y:S01]  /*03c0*/  LEA.HI.SX32 R12, R11, R12, 0x15 ;  /* 0x0000000c0b0c7211 */ /* 0x000fe200078faaff */
[----:B------:R-:W-:Y:S01]  /*03d0*/  IMAD R11, R5, -0x41, R0 ;  /* 0xffffffbf050b7824 */ /* 0x000fe200078e0200 */
[----:B------:R-:W-:Y:S01]  /*03e0*/  LOP3.LUT R6, R6, 0xffffff80, RZ, 0xc0, !PT ;  /* 0xffffff8006067812 */ /* 0x000fe200078ec0ff */
[----:B------:R-:W-:Y:S01]  /*03f0*/  IMAD R14, R14, -0x41, R5 ;  /* 0xffffffbf0e0e7824 */ /* 0x000fe200078e0205 */
[----:B-1----:R-:W-:Y:S01]  /*0400*/  SHF.R.U32.HI R16, RZ, 0x1f, R15 ;  /* 0x0000001fff107819 */ /* 0x002fe2000001160f */
[C---:B------:R-:W-:Y:S01]  /*0410*/  IMAD R5, R9.reuse, 0x1000, R11 ;  /* 0x0000100009057824 */ /* 0x040fe200078e020b */
[----:B------:R-:W-:Y:S01]  /*0420*/  ISETP.GE.AND P1, PT, R4, 0x210200, PT ;  /* 0x002102000400780c */ /* 0x000fe20003f26270 */
[----:B------:R-:W-:Y:S01]  /*0430*/  IMAD.IADD R45, R9, 0x1, -R6 ;  /* 0x00000001092d7824 */ /* 0x000fe200078e0a06 */
[----:B------:R-:W-:-:S02]  /*0440*/  LEA.HI.SX32 R15, R15, R16, 0x1b ;  /* 0x000000100f0f7211 */ /* 0x000fc400078fdaff */
[----:B------:R-:W-:Y:S01]  /*0450*/  VIMNMX R9, R14, R11, !PT ;  /* 0x0000000b0e097248 */ /* 0x000fe20007fe0100 */
[----:B------:R-:W-:Y:S01]  /*0460*/  IMAD R3, R10, -0x41, R3 ;  /* 0xffffffbf0a037824 */ /* 0x000fe200078e0203 */
[----:B------:R-:W-:Y:S01]  /*0470*/  LEA.HI R0, R12, R12, RZ, 0x7 ;  /* 0x0000000c0c007211 */ /* 0x000fe200078f38ff */
[----:B------:R-:W-:Y:S01]  /*0480*/  IMAD R15, R15, -0x41, R10 ;  /* 0xffffffbf0f0f7824 */ /* 0x000fe200078e020a */
[----:B------:R-:W-:Y:S02]  /*0490*/  ISETP.LT.AND P4, PT, R9, 0x40, !P1 ;  /* 0x000000400900780c */ /* 0x000fe40004f81270 */
[----:B------:R-:W-:Y:S01]  /*04a0*/  LOP3.LUT R19, R0, 0xffffff80, RZ, 0xc0, !PT ;  /* 0xffffff8000137812 */ /* 0x000fe200078ec0ff */
[----:B------:R-:W-:Y:S02]  /*04b0*/  IMAD R0, R12, 0x1000, R3 ;  /* 0x000010000c007824 */ /* 0x000fe400078e0203 */
[----:B------:R-:W-:Y:S01]  /*04c0*/  IMAD R5, R14, 0x40, R5 ;  /* 0x000000400e057824 */ /* 0x000fe200078e0205 */
[----:B------:R-:W-:-:S02]  /*04d0*/  VIMNMX R6, R15, R3, !PT ;  /* 0x000000030f067248 */ /* 0x000fc40007fe0100 */
[----:B------:R-:W-:Y:S02]  /*04e0*/  CS2R R40, SRZ ;  /* 0x0000000000287805 */ /* 0x000fe4000001ff00 */
[----:B------:R-:W-:Y:S01]  /*04f0*/  LEA R3, R15, R0, 0x6 ;  /* 0x000000000f037211 */ /* 0x000fe200078e30ff */
[----:B------:R-:W-:Y:S01]  /*0500*/  IMAD.WIDE R14, R5, 0x4, R24 ;  /* 0x00000004050e7825 */ /* 0x000fe200078e0218 */
[----:B------:R-:W-:-:S03]  /*0510*/  ISETP.LT.AND P2, PT, R6, 0x40, !P1 ;  /* 0x000000400600780c */ /* 0x000fc60004f41270 */
[----:B------:R-:W-:Y:S01]  /*0520*/  VIADD R0, R4, 0x3 ;  /* 0x0000000304007836 */ /* 0x000fe20000000000 */
[----:B------:R0:W4:Y:S01]  /*0530*/  @P4 LDG.E R40, desc[UR4][R14.64] ;  /* 0x000000040e284981 */ /* 0x000122000c1e1900 */
[----:B------:R-:W-:-:S04]  /*0540*/  IMAD.WIDE R28, R3, 0x4, R24 ;  /* 0x00000004031c7825 */ /* 0x000fc800078e0218 */
[----:B------:R-:W-:Y:S01]  /*0550*/  IMAD.WIDE R10, R3, 0x4, R22 ;  /* 0x00000004030a7825 */ /* 0x000fe200078e0216 */
[----:B------:R-:W-:-:S03]  /*0560*/  CS2R R26, SRZ ;  /* 0x00000000001a7805 */ /* 0x000fc6000001ff00 */
[----:B0-----:R-:W-:Y:S01]  /*0570*/  IMAD.WIDE R14, R3, 0x4, R20 ;  /* 0x00000004030e7825 */ /* 0x001fe200078e0214 */
[----:B------:R-:W-:Y:S02]  /*0580*/  CS2R R16, SRZ ;  /* 0x0000000000107805 */ /* 0x000fe4000001ff00 */
[----:B------:R-:W4:Y:S01]  /*0590*/  @P2 LDG.E R27, desc[UR4][R28.64] ;  /* 0x000000041c1b2981 */ /* 0x000f22000c1e1900 */
[----:B------:R-:W-:-:S03]  /*05a0*/  IMAD.HI R3, R0, 0x7e07e07f, RZ ;  /* 0x7e07e07f00037827 */ /* 0x000fc600078e02ff */
[----:B------:R-:W4:Y:S01]  /*05b0*/  @P2 LDG.E R26, desc[UR4][R14.64] ;  /* 0x000000040e1a2981 */ /* 0x000f22000c1e1900 */
[----:B------:R-:W-:Y:S01]  /*05c0*/  IMAD.IADD R19, R12, 0x1, -R19 ;  /* 0x000000010c137824 */ /* 0x000fe200078e0a13 */
[----:B------:R-:W-:Y:S01]  /*05d0*/  SHF.R.U32.HI R12, RZ, 0x1f, R3 ;  /* 0x0000001fff0c7819 */ /* 0x000fe20000011603 */
[----:B------:R-:W-:Y:S01]  /*05e0*/  IMAD.WIDE R30, R5, 0x4, R22 ;  /* 0x00000004051e7825 */ /* 0x000fe200078e0216 */
[----:B------:R0:W4:Y:S02]  /*05f0*/  @P2 LDG.E R16, desc[UR4][R10.64] ;  /* 0x000000040a102981 */ /* 0x000124000c1e1900 */
[----:B------:R-:W-:Y:S01]  /*0600*/  LEA.HI.SX32 R3, R3, R12, 0x1b ;  /* 0x0000000c03037211 */ /* 0x000fe200078fdaff */
[----:B------:R-:W-:-:S04]  /*0610*/  IMAD.WIDE R34, R5, 0x4, R20 ;  /* 0x0000000405227825 */ /* 0x000fc800078e0214 */
[C---:B------:R-:W-:Y:S01]  /*0620*/  IMAD.HI R5, R3.reuse, 0x7e07e07f, RZ ;  /* 0x7e07e07f03057827 */ /* 0x040fe200078e02ff */
[----:B------:R-:W-:Y:S01]  /*0630*/  CS2R R42, SRZ ;  /* 0x00000000002a7805 */ /* 0x000fe2000001ff00 */
[----:B------:R-:W4:Y:S03]  /*0640*/  @P4 LDG.E R41, desc[UR4][R34.64] ;  /* 0x0000000422294981 */ /* 0x000f26000c1e1900 */
[----:B------:R-:W-:Y:S01]  /*0650*/  SHF.R.U32.HI R12, RZ, 0x1f, R5 ;  /* 0x0000001fff0c7819 */ /* 0x000fe20000011605 */
[----:B0-----:R-:W-:Y:S01]  /*0660*/  IMAD R11, R3, -0x41, R0 ;  /* 0xffffffbf030b7824 */ /* 0x001fe200078e0200 */
[----:B------:R-:W4:Y:S02]  /*0670*/  @P4 LDG.E R43, desc[UR4][R30.64] ;  /* 0x000000041e2b4981 */ /* 0x000f24000c1e1900 */
[----:B------:R-:W-:Y:S01]  /*0680*/  LEA.HI.SX32 R12, R5, R12, 0x1b ;  /* 0x0000000c050c7211 */ /* 0x000fe200078fdaff */
[----:B------:R-:W-:-:S04]  /*0690*/  IMAD.HI R5, R0, 0x7c178275, RZ ;  /* 0x7c17827500057827 */ /* 0x000fc800078e02ff */
[----:B------:R-:W-:Y:S01]  /*06a0*/  IMAD R12, R12, -0x41, R3 ;  /* 0xffffffbf0c0c7824 */ /* 0x000fe200078e0203 */
[----:B------:R-:W-:Y:S01]  /*06b0*/  SHF.R.U32.HI R0, RZ, 0x1f, R5 ;  /* 0x0000001fff007819 */ /* 0x000fe20000011605 */
[----:B------:R-:W-:Y:S02]  /*06c0*/  IMAD.MOV.U32 R13, RZ, RZ, RZ ;  /* 0x000000ffff0d7224 */ /* 0x000fe400078e00ff */
[----:B------:R-:W-:Y:S01]  /*06d0*/  IMAD.WIDE R18, R19, 0x4, R36 ;  /* 0x0000000413127825 */ /* 0x000fe200078e0224 */
[----:B------:R-:W-:Y:S02]  /*06e0*/  LEA.HI.SX32 R0, R5, R0, 0x15 ;  /* 0x0000000005007211 */ /* 0x000fe400078faaff */
[----:B------:R-:W-:Y:S02]  /*06f0*/  VIMNMX R3, R12, R11, !PT ;  /* 0x0000000b0c037248 */ /* 0x000fe40007fe0100 */
[----:B------:R0:W4:Y:S01]  /*0700*/  @P2 LDG.E.EL R13, desc[UR4][R18.64] ;  /* 0x00000004120d2981 */ /* 0x000122000c2e1900 */
[----:B------:R-:W-:Y:S01]  /*0710*/  IMAD R11, R0, 0x1000, R11 ;  /* 0x00001000000b7824 */ /* 0x000fe200078e020b */
[----:B------:R-:W-:-:S02]  /*0720*/  ISETP.LT.AND P3, PT, R3, 0x40, !P1 ;  /* 0x000000400300780c */ /* 0x000fc40004f61270 */
[----:B------:R-:W-:Y:S01]  /*0730*/  LEA.HI R5, R0, R0, RZ, 0x7 ;  /* 0x0000000000057211 */ /* 0x000fe200078f38ff */
[----:B------:R-:W-:-:S03]  /*0740*/  IMAD R11, R12, 0x40, R11 ;  /* 0x000000400c0b7824 */ /* 0x000fc600078e020b */
[----:B------:R-:W-:Y:S01]  /*0750*/  LOP3.LUT R5, R5, 0xffffff80, RZ, 0xc0, !PT ;  /* 0xffffff8005057812 */ /* 0x000fe200078ec0ff */
[----:B------:R-:W-:Y:S01]  /*0760*/  IMAD.WIDE R28, R11, 0x4, R24 ;  /* 0x000000040b1c7825 */ /* 0x000fe200078e0218 */
[----:B0-----:R-:W-:-:S03]  /*0770*/  CS2R R18, SRZ ;  /* 0x0000000000127805 */ /* 0x001fc6000001ff00 */
[----:B------:R-:W-:-:S03]  /*0780*/  IMAD.IADD R5, R0, 0x1, -R5 ;  /* 0x0000000100057824 */ /* 0x000fc600078e0a05 */
[----:B------:R0:W4:Y:S01]  /*0790*/  @P3 LDG.E R18, desc[UR4][R28.64] ;  /* 0x000000041c123981 */ /* 0x000122000c1e1900 */
[----:B------:R-:W-:-:S04]  /*07a0*/  IMAD.WIDE R14, R5, 0x4, R36 ;  /* 0x00000004050e7825 */ /* 0x000fc800078e0224 */
[C---:B------:R-:W-:Y:S01]  /*07b0*/  IMAD.WIDE R30, R11.reuse, 0x4, R22 ;  /* 0x000000040b1e7825 */ /* 0x040fe200078e0216 */
[----:B------:R-:W4:Y:S04]  /*07c0*/  @P3 LDG.E.EL R17, desc[UR4][R14.64] ;  /* 0x000000040e113981 */ /* 0x000f28000c2e1900 */
[----:B------:R-:W4:Y:S01]  /*07d0*/  @P3 LDG.E R19, desc[UR4][R30.64] ;  /* 0x000000041e133981 */ /* 0x000f22000c1e1900 */
[----:B------:R-:W-:Y:S02]  /*07e0*/  IMAD.MOV.U32 R12, RZ, RZ, RZ ;  /* 0x000000ffff0c7224 */ /* 0x000fe400078e00ff */
[----:B------:R-:W-:-:S04]  /*07f0*/  IMAD.WIDE R10, R11, 0x4, R20 ;  /* 0x000000040b0a7825 */ /* 0x000fc800078e0214 */
[----:B------:R-:W-:Y:S01]  /*0800*/  IMAD.MOV.U32 R38, RZ, RZ, RZ ;  /* 0x000000ffff267224 */ /* 0x000fe200078e00ff */
[----:B------:R1:W4:Y:S01]  /*0810*/  @P3 LDG.E R12, desc[UR4][R10.64] ;  /* 0x000000040a0c3981 */ /* 0x000322000c1e1900 */
[----:B------:R-:W-:-:S05]  /*0820*/  IMAD.WIDE R44, R45, 0x4, R36 ;  /* 0x000000042d2c7825 */ /* 0x000fca00078e0224 */
[----:B------:R-:W4:Y:S01]  /*0830*/  @P4 LDG.E.EL R38, desc[UR4][R44.64] ;  /* 0x000000042c264981 */ /* 0x000f22000c2e1900 */
[----:B------:R-:W-:-:S04]  /*0840*/  VIADD R5, R4, 0x200 ;  /* 0x0000020004057836 */ /* 0x000fc80000000000 */
[----:B------:R-:W-:-:S05]  /*0850*/  IMAD.HI R0, R5, 0x7e07e07f, RZ ;  /* 0x7e07e07f05007827 */ /* 0x000fca00078e02ff */
[----:B0-----:R-:W-:-:S04]  /*0860*/  SHF.R.U32.HI R29, RZ, 0x1f, R0 ;  /* 0x0000001fff1d7819 */ /* 0x001fc80000011600 */
[----:B------:R-:W-:-:S05]  /*0870*/  LEA.HI.SX32 R0, R0, R29, 0x1b ;  /* 0x0000001d00007211 */ /* 0x000fca00078fdaff */
[----:B------:R-:W-:-:S05]  /*0880*/  IMAD.HI R28, R0, 0x7e07e07f, RZ ;  /* 0x7e07e07f001c7827 */ /* 0x000fca00078e02ff */
[----:B------:R-:W-:-:S04]  /*0890*/  SHF.R.U32.HI R29, RZ, 0x1f, R28 ;  /* 0x0000001fff1d7819 */ /* 0x000fc8000001161c */
[----:B------:R-:W-:Y:S01]  /*08a0*/  LEA.HI.SX32 R29, R28, R29, 0x1b ;  /* 0x0000001d1c1d7211 */ /* 0x000fe200078fdaff */
[----:B------:R-:W-:-:S05]  /*08b0*/  IMAD.HI R28, R5, 0x7c178275, RZ ;  /* 0x7c178275051c7827 */ /* 0x000fca00078e02ff */
[----:B-1----:R-:W-:-:S04]  /*08c0*/  SHF.R.U32.HI R11, RZ, 0x1f, R28 ;  /* 0x0000001fff0b7819 */ /* 0x002fc8000001161c */
[----:B------:R-:W-:Y:S01]  /*08d0*/  LEA.HI.SX32 R11, R28, R11, 0x15 ;  /* 0x0000000b1c0b7211 */ /* 0x000fe200078faaff */
[----:B------:R-:W-:-:S03]  /*08e0*/  IMAD R30, R0, -0x41, R5 ;  /* 0xffffffbf001e7824 */ /* 0x000fc600078e0205 */
[----:B------:R-:W-:Y:S01]  /*08f0*/  LEA.HI R10, R11, R11, RZ, 0x7 ;  /* 0x0000000b0b0a7211 */ /* 0x000fe200078f38ff */
[----:B------:R-:W-:Y:S02]  /*0900*/  IMAD R35, R29, -0x41, R0 ;  /* 0xffffffbf1d237824 */ /* 0x000fe400078e0200 */
[----:B------:R-:W-:Y:S01]  /*0910*/  IMAD R14, R11, 0x1000, R30 ;  /* 0x000010000b0e7824 */ /* 0x000fe200078e021e */
[----:B------:R-:W-:Y:S02]  /*0920*/  LOP3.LUT R10, R10, 0xffffff80, RZ, 0xc0, !PT ;  /* 0xffffff800a0a7812 */ /* 0x000fe400078ec0ff */
[C---:B------:R-:W-:Y:S01]  /*0930*/  VIMNMX R0, R35.reuse, R30, !PT ;  /* 0x0000001e23007248 */ /* 0x040fe20007fe0100 */
[----:B------:R-:W-:Y:S02]  /*0940*/  IMAD R35, R35, 0x40, R14 ;  /* 0x0000004023237824 */ /* 0x000fe400078e020e */
[----:B------:R-:W-:-:S04]  /*0950*/  IMAD.IADD R15, R11, 0x1, -R10 ;  /* 0x000000010b0f7824 */ /* 0x000fc800078e0a0a */
[----:B------:R-:W-:Y:S01]  /*0960*/  IMAD.WIDE R10, R15, 0x4, R36 ;  /* 0x000000040f0a7825 */ /* 0x000fe200078e0224 */
[----:B------:R-:W-:-:S03]  /*0970*/  ISETP.GE.AND P5, PT, R0, 0x40, PT ;  /* 0x000000400000780c */ /* 0x000fc60003fa6270 */
[----:B------:R-:W-:Y:S01]  /*0980*/  IMAD.MOV.U32 R30, RZ, RZ, RZ ;  /* 0x000000ffff1e7224 */ /* 0x000fe200078e00ff */
[----:B--2---:R-:W-:Y:S02]  /*0990*/  SEL R8, R8, RZ, P0 ;  /* 0x000000ff08087207 */ /* 0x004fe40000000000 */
[----:B---3--:R-:W-:Y:S02]  /*09a0*/  SEL R39, R7, RZ, P0 ;  /* 0x000000ff07277207 */ /* 0x008fe40000000000 */
[----:B-----5:R-:W-:Y:S02]  /*09b0*/  SEL R7, R2, RZ, P0 ;  /* 0x000000ff02077207 */ /* 0x020fe40000000000 */
[----:B------:R-:W-:-:S05]  /*09c0*/  IADD3 R2, R4, 0x201, RZ ;  /* 0x0000020104027810 */ /* 0x000fca0007ffe0ff */
[----:B------:R-:W-:-:S05]  /*09d0*/  IMAD.HI R14, R2, 0x7e07e07f, RZ ;  /* 0x7e07e07f020e7827 */ /* 0x000fca00078e02ff */
[----:B------:R-:W-:-:S04]  /*09e0*/  SHF.R.U32.HI R15, RZ, 0x1f, R14 ;  /* 0x0000001fff0f7819 */ /* 0x000fc8000001160e */
[----:B------:R-:W-:Y:S01]  /*09f0*/  LEA.HI.SX32 R15, R14, R15, 0x1b ;  /* 0x0000000f0e0f7211 */ /* 0x000fe200078fdaff */
[----:B------:R-:W-:Y:S01]  /*0a00*/  FADD R39, R8, R39 ;  /* 0x0000002708277221 */ /* 0x000fe20000000000 */
[----:B----4-:R-:W-:Y:S01]  /*0a10*/  SEL R28, R33, RZ, P0 ;  /* 0x000000ff211c7207 */ /* 0x010fe20000000000 */
[----:B------:R-:W-:Y:S01]  /*0a20*/  IMAD.HI R14, R2, 0x7c178275, RZ ;  /* 0x7c178275020e7827 */ /* 0x000fe200078e02ff */
[----:B------:R-:W-:-:S03]  /*0a30*/  ISETP.LT.AND P0, PT, R5, 0x210200, !P5 ;  /* 0x002102000500780c */ /* 0x000fc60006f01270 */
[----:B------:R-:W-:-:S04]  /*0a40*/  IMAD.HI R8, R15, 0x7e07e07f, RZ ;  /* 0x7e07e07f0f087827 */ /* 0x000fc800078e02ff */
[----:B------:R-:W-:Y:S01]  /*0a50*/  FADD R28, R28, R7 ;  /* 0x000000071c1c7221 */ /* 0x000fe20000000000 */
[----:B------:R-:W-:Y:S02]  /*0a60*/  SHF.R.U32.HI R7, RZ, 0x1f, R14 ;  /* 0x0000001fff077819 */ /* 0x000fe4000001160e */
[----:B------:R-:W-:Y:S02]  /*0a70*/  SHF.R.U32.HI R29, RZ, 0x1f, R8 ;  /* 0x0000001fff1d7819 */ /* 0x000fe40000011608 */
[----:B------:R-:W-:Y:S02]  /*0a80*/  LEA.HI.SX32 R7, R14, R7, 0x15 ;  /* 0x000000070e077211 */ /* 0x000fe400078faaff */
[----:B------:R-:W-:Y:S01]  /*0a90*/  LEA.HI.SX32 R34, R8, R29, 0x1b ;  /* 0x0000001d08227211 */ /* 0x000fe200078fdaff */
[----:B------:R0:W2:Y:S01]  /*0aa0*/  @P0 LDG.E.EL R30, desc[UR4][R10.64] ;  /* 0x000000040a1e0981 */ /* 0x0000a2000c2e1900 */
[----:B------:R-:W-:-:S03]  /*0ab0*/  IMAD R8, R15, -0x41, R2 ;  /* 0xffffffbf0f087824 */ /* 0x000fc600078e0202 */
[----:B------:R-:W-:Y:S01]  /*0ac0*/  IMAD R29, R34, -0x41, R15 ;  /* 0xffffffbf221d7824 */ /* 0x000fe200078e020f */
[----:B0-----:R-:W-:-:S04]  /*0ad0*/  LEA.HI R10, R7, R7, RZ, 0x7 ;  /* 0x00000007070a7211 */ /* 0x001fc800078f38ff */
[----:B------:R-:W-:Y:S02]  /*0ae0*/  VIMNMX R2, R29, R8, !PT ;  /* 0x000000081d027248 */ /* 0x000fe40007fe0100 */
[----:B------:R-:W-:-:S05]  /*0af0*/  LOP3.LUT R10, R10, 0xffffff80, RZ, 0xc0, !PT ;  /* 0xffffff800a0a7812 */ /* 0x000fca00078ec0ff */
[C---:B------:R-:W-:Y:S01]  /*0b00*/  IMAD.IADD R11, R7.reuse, 0x1, -R10 ;  /* 0x00000001070b7824 */ /* 0x040fe200078e0a0a */
[----:B------:R-:W-:Y:S01]  /*0b10*/  SEL R14, R26, RZ, P2 ;  /* 0x000000ff1a0e7207 */ /* 0x000fe20001000000 */
[----:B------:R-:W-:Y:S02]  /*0b20*/  IMAD R26, R7, 0x1000, R8 ;  /* 0x00001000071a7824 */ /* 0x000fe400078e0208 */
[----:B------:R-:W-:-:S04]  /*0b30*/  VIADD R8, R4, 0x202 ;  /* 0x0000020204087836 */ /* 0x000fc80000000000 */
[----:B------:R-:W-:-:S04]  /*0b40*/  IMAD.HI R7, R8, 0x7e07e07f, RZ ;  /* 0x7e07e07f08077827 */ /* 0x000fc800078e02ff */
[----:B------:R-:W-:Y:S01]  /*0b50*/  IMAD R29, R29, 0x40, R26 ;  /* 0x000000401d1d7824 */ /* 0x000fe200078e021a */
[----:B------:R-:W-:-:S04]  /*0b60*/  SHF.R.U32.HI R26, RZ, 0x1f, R7 ;  /* 0x0000001fff1a7819 */ /* 0x000fc80000011607 */
[----:B------:R-:W-:-:S05]  /*0b70*/  LEA.HI.SX32 R7, R7, R26, 0x1b ;  /* 0x0000001a07077211 */ /* 0x000fca00078fdaff */
[----:B------:R-:W-:Y:S01]  /*0b80*/  IMAD.HI R26, R7, 0x7e07e07f, RZ ;  /* 0x7e07e07f071a7827 */ /* 0x000fe200078e02ff */
[----:B------:R-:W-:Y:S02]  /*0b90*/  ISETP.GE.AND P5, PT, R2, 0x40, PT ;  /* 0x000000400200780c */ /* 0x000fe40003fa6270 */
[----:B------:R-:W-:Y:S02]  /*0ba0*/  SEL R15, R27, RZ, P2 ;  /* 0x000000ff1b0f7207 */ /* 0x000fe40001000000 */
[----:B------:R-:W-:Y:S02]  /*0bb0*/  SHF.R.U32.HI R27, RZ, 0x1f, R26 ;  /* 0x0000001fff1b7819 */ /* 0x000fe4000001161a */
[----:B------:R-:W-:Y:S02]  /*0bc0*/  SEL R16, R16, RZ, P2 ;  /* 0x000000ff10107207 */ /* 0x000fe40001000000 */
[----:B------:R-:W-:Y:S01]  /*0bd0*/  LEA.HI.SX32 R34, R26, R27, 0x1b ;  /* 0x0000001b1a227211 */ /* 0x000fe200078fdaff */
[----:B------:R-:W-:Y:S01]  /*0be0*/  IMAD.HI R26, R8, 0x7c178275, RZ ;  /* 0x7c178275081a7827 */ /* 0x000fe200078e02ff */
[----:B------:R-:W-:-:S02]  /*0bf0*/  SEL R13, R13, RZ, P2 ;  /* 0x000000ff0d0d7207 */ /* 0x000fc40001000000 */
[----:B------:R-:W-:Y:S01]  /*0c00*/  ISETP.LT.AND P2, PT, R5, 0x210200, !P5 ;  /* 0x002102000500780c */ /* 0x000fe20006f41270 */
[----:B------:R-:W-:Y:S02]  /*0c10*/  IMAD R31, R34, -0x41, R7 ;  /* 0xffffffbf221f7824 */ /* 0x000fe400078e0207 */
[----:B------:R-:W-:Y:S01]  /*0c20*/  IMAD R8, R7, -0x41, R8 ;  /* 0xffffffbf07087824 */ /* 0x000fe200078e0208 */
[----:B------:R-:W-:Y:S01]  /*0c30*/  SHF.R.U32.HI R7, RZ, 0x1f, R26 ;  /* 0x0000001fff077819 */ /* 0x000fe2000001161a */
[----:B------:R-:W-:-:S03]  /*0c40*/  IMAD.WIDE R10, R11, 0x4, R36 ;  /* 0x000000040b0a7825 */ /* 0x000fc600078e0224 */
[----:B------:R-:W-:-:S05]  /*0c50*/  LEA.HI.SX32 R27, R26, R7, 0x15 ;  /* 0x000000071a1b7211 */ /* 0x000fca00078faaff */
[----:B------:R0:W3:Y:S01]  /*0c60*/  @P2 LDG.E.EL R42, desc[UR4][R10.64] ;  /* 0x000000040a2a2981 */ /* 0x0000e2000c2e1900 */
[----:B------:R-:W-:Y:S02]  /*0c70*/  LEA.HI R7, R27, R27, RZ, 0x7 ;  /* 0x0000001b1b077211 */ /* 0x000fe400078f38ff */
[----:B0-----:R-:W-:Y:S02]  /*0c80*/  SEL R11, R18, RZ, P3 ;  /* 0x000000ff120b7207 */ /* 0x001fe40001800000 */
[----:B------:R-:W-:Y:S01]  /*0c90*/  VIMNMX R18, R31, R8, !PT ;  /* 0x000000081f127248 */ /* 0x000fe20007fe0100 */
[----:B------:R-:W-:Y:S01]  /*0ca0*/  IMAD R8, R27, 0x1000, R8 ;  /* 0x000010001b087824 */ /* 0x000fe200078e0208 */
[----:B------:R-:W-:-:S03]  /*0cb0*/  LOP3.LUT R26, R7, 0xffffff80, RZ, 0xc0, !PT ;  /* 0xffffff80071a7812 */ /* 0x000fc600078ec0ff */
[----:B------:R-:W-:Y:S02]  /*0cc0*/  IMAD R31, R31, 0x40, R8 ;  /* 0x000000401f1f7824 */ /* 0x000fe400078e0208 */
[----:B------:R-:W-:Y:S01]  /*0cd0*/  VIADD R8, R4, 0x203 ;  /* 0x0000020304087836 */ /* 0x000fe20000000000 */
[----:B------:R-:W-:-:S03]  /*0ce0*/  SEL R7, R17, RZ, P3 ;  /* 0x000000ff11077207 */ /* 0x000fc60001800000 */
[----:B------:R-:W-:Y:S01]  /*0cf0*/  IMAD.HI R17, R8, 0x7e07e07f, RZ ;  /* 0x7e07e07f08117827 */ /* 0x000fe200078e02ff */
[----:B------:R-:W-:-:S03]  /*0d00*/  SEL R10, R19, RZ, P3 ;  /* 0x000000ff130a7207 */ /* 0x000fc60001800000 */
[----:B------:R-:W-:Y:S01]  /*0d10*/  IMAD.IADD R19, R27, 0x1, -R26 ;  /* 0x000000011b137824 */ /* 0x000fe200078e0a1a */
[----:B------:R-:W-:-:S04]  /*0d20*/  SHF.R.U32.HI R26, RZ, 0x1f, R17 ;  /* 0x0000001fff1a7819 */ /* 0x000fc80000011611 */
[----:B------:R-:W-:-:S05]  /*0d30*/  LEA.HI.SX32 R17, R17, R26, 0x1b ;  /* 0x0000001a11117211 */ /* 0x000fca00078fdaff */
[----:B------:R-:W-:Y:S01]  /*0d40*/  IMAD.HI R26, R17, 0x7e07e07f, RZ ;  /* 0x7e07e07f111a7827 */ /* 0x000fe200078e02ff */
[----:B------:R-:W-:Y:S02]  /*0d50*/  SEL R12, R12, RZ, P3 ;  /* 0x000000ff0c0c7207 */ /* 0x000fe40001800000 */
[----:B------:R-:W-:Y:S02]  /*0d60*/  ISETP.GE.AND P3, PT, R18, 0x40, PT ;  /* 0x000000401200780c */ /* 0x000fe40003f66270 */
[----:B------:R-:W-:Y:S02]  /*0d70*/  SHF.R.U32.HI R27, RZ, 0x1f, R26 ;  /* 0x0000001fff1b7819 */ /* 0x000fe4000001161a */
[----:B------:R-:W-:Y:S02]  /*0d80*/  SEL R40, R40, RZ, P4 ;  /* 0x000000ff28287207 */ /* 0x000fe40002000000 */
[----:B------:R-:W-:Y:S02]  /*0d90*/  SEL R43, R43, RZ, P4 ;  /* 0x000000ff2b2b7207 */ /* 0x000fe40002000000 */
[----:B------:R-:W-:-:S02]  /*0da0*/  SEL R41, R41, RZ, P4 ;  /* 0x000000ff29297207 */ /* 0x000fc40002000000 */
[----:B------:R-:W-:Y:S02]  /*0db0*/  SEL R38, R38, RZ, P4 ;  /* 0x000000ff26267207 */ /* 0x000fe40002000000 */
[----:B------:R-:W-:Y:S02]  /*0dc0*/  ISETP.LT.AND P4, PT, R5, 0x210200, !P3 ;  /* 0x002102000500780c */ /* 0x000fe40005f81270 */
[----:B------:R-:W-:Y:S01]  /*0dd0*/  LEA.HI.SX32 R44, R26, R27, 0x1b ;  /* 0x0000001b1a2c7211 */ /* 0x000fe200078fdaff */
[----:B------:R-:W-:-:S04]  /*0de0*/  IMAD.HI R26, R8, 0x7c178275, RZ ;  /* 0x7c178275081a7827 */ /* 0x000fc800078e02ff */
[----:B------:R-:W-:Y:S02]  /*0df0*/  IMAD R45, R44, -0x41, R17 ;  /* 0xffffffbf2c2d7824 */ /* 0x000fe400078e0211 */
[----:B------:R-:W-:Y:S01]  /*0e00*/  IMAD R8, R17, -0x41, R8 ;  /* 0xffffffbf11087824 */ /* 0x000fe200078e0208 */
[----:B------:R-:W-:Y:S01]  /*0e10*/  SHF.R.U32.HI R17, RZ, 0x1f, R26 ;  /* 0x0000001fff117819 */ /* 0x000fe2000001161a */
[----:B------:R-:W-:Y:S02]  /*0e20*/  IMAD.MOV.U32 R34, RZ, RZ, RZ ;  /* 0x000000ffff227224 */ /* 0x000fe400078e00ff */
[----:B------:R-:W-:Y:S01]  /*0e30*/  IMAD.WIDE R18, R19, 0x4, R36 ;  /* 0x0000000413127825 */ /* 0x000fe200078e0224 */
[----:B------:R-:W-:-:S04]  /*0e40*/  LEA.HI.SX32 R17, R26, R17, 0x15 ;  /* 0x000000111a117211 */ /* 0x000fc800078faaff */
[----:B------:R0:W4:Y:S02]  /*0e50*/  @P4 LDG.E.EL R34, desc[UR4][R18.64] ;  /* 0x0000000412224981 */ /* 0x000124000c2e1900 */
[----:B0-----:R-:W-:-:S04]  /*0e60*/  LEA.HI R18, R17, R17, RZ, 0x7 ;  /* 0x0000001111127211 */ /* 0x001fc800078f38ff */
[----:B------:R-:W-:-:S04]  /*0e70*/  LOP3.LUT R18, R18, 0xffffff80, RZ, 0xc0, !PT ;  /* 0xffffff8012127812 */ /* 0x000fc800078ec0ff */
[----:B------:R-:W-:Y:S02]  /*0e80*/  IADD3 R19, R17, -R18, RZ ;  /* 0x8000001211137210 */ /* 0x000fe40007ffe0ff */
[----:B------:R-:W-:-:S04]  /*0e90*/  VIMNMX R18, R45, R8, !PT ;  /* 0x000000082d127248 */ /* 0x000fc80007fe0100 */
[----:B------:R-:W-:-:S04]  /*0ea0*/  ISETP.GE.AND P5, PT, R18, 0x40, PT ;  /* 0x000000401200780c */ /* 0x000fc80003fa6270 */
[----:B------:R-:W-:Y:S01]  /*0eb0*/  ISETP.LT.AND P6, PT, R5, 0x210200, !P5 ;  /* 0x002102000500780c */ /* 0x000fe20006fc1270 */
[----:B------:R-:W-:Y:S01]  /*0ec0*/  IMAD.WIDE R36, R19, 0x4, R36 ;  /* 0x0000000413247825 */ /* 0x000fe200078e0224 */
[----:B------:R-:W-:-:S03]  /*0ed0*/  CS2R R18, SRZ ;  /* 0x0000000000127805 */ /* 0x000fc6000001ff00 */
[----:B------:R-:W-:Y:S02]  /*0ee0*/  IMAD.MOV.U32 R33, RZ, RZ, RZ ;  /* 0x000000ffff217224 */ /* 0x000fe400078e00ff */
[----:B------:R-:W-:-:S04]  /*0ef0*/  IMAD.WIDE R26, R29, 0x4, R24 ;  /* 0x000000041d1a7825 */ /* 0x000fc800078e0218 */
[----:B------:R-:W-:Y:S01]  /*0f00*/  IMAD R8, R17, 0x1000, R8 ;  /* 0x0000100011087824 */ /* 0x000fe200078e0208 */
[----:B------:R0:W5:Y:S01]  /*0f10*/  @P2 LDG.E R19, desc[UR4][R26.64] ;  /* 0x000000041a132981 */ /* 0x000162000c1e1900 */
[----:B------:R-:W-:-:S03]  /*0f20*/  IMAD.MOV.U32 R17, RZ, RZ, RZ ;  /* 0x000000ffff117224 */ /* 0x000fc600078e00ff */
[----:B------:R1:W2:Y:S01]  /*0f30*/  @P6 LDG.E.EL R33, desc[UR4][R36.64] ;  /* 0x0000000424216981 */ /* 0x0002a2000c2e1900 */
[----:B0-----:R-:W-:-:S04]  /*0f40*/  IMAD.WIDE R26, R31, 0x4, R24 ;  /* 0x000000041f1a7825 */ /* 0x001fc800078e0218 */
[C---:B-1----:R-:W-:Y:S01]  /*0f50*/  IMAD.WIDE R36, R35.reuse, 0x4, R24 ;  /* 0x0000000423247825 */ /* 0x042fe200078e0218 */
[----:B------:R0:W2:Y:S04]  /*0f60*/  @P4 LDG.E R18, desc[UR4][R26.64] ;  /* 0x000000041a124981 */ /* 0x0000a8000c1e1900 */
[----:B------:R1:W2:Y:S01]  /*0f70*/  @P0 LDG.E R17, desc[UR4][R36.64] ;  /* 0x0000000424110981 */ /* 0x0002a2000c1e1900 */
[----:B------:R-:W-:Y:S02]  /*0f80*/  IMAD.MOV.U32 R44, RZ, RZ, RZ ;  /* 0x000000ffff2c7224 */ /* 0x000fe400078e00ff */
[----:B0-----:R-:W-:Y:S01]  /*0f90*/  IMAD.WIDE R26, R35, 0x4, R22 ;  /* 0x00000004231a7825 */ /* 0x001fe200078e0216 */
[----:B-1----:R-:W-:-:S06]  /*0fa0*/  CS2R R36, SRZ ;  /* 0x0000000000247805 */ /* 0x002fcc000001ff00 */
[----:B------:R0:W2:Y:S02]  /*0fb0*/  @P0 LDG.E R37, desc[UR4][R26.64] ;  /* 0x000000041a250981 */ /* 0x0000a4000c1e1900 */
[----:B0-----:R-:W-:-:S05]  /*0fc0*/  IMAD.WIDE R26, R31, 0x4, R22 ;  /* 0x000000041f1a7825 */ /* 0x001fca00078e0216 */
[----:B------:R-:W2:Y:S01]  /*0fd0*/  @P4 LDG.E R44, desc[UR4][R26.64] ;  /* 0x000000041a2c4981 */ /* 0x000ea2000c1e1900 */
[----:B------:R-:W-:Y:S02]  /*0fe0*/  IMAD R45, R45, 0x40, R8 ;  /* 0x000000402d2d7824 */ /* 0x000fe400078e0208 */
[----:B------:R-:W-:Y:S02]  /*0ff0*/  IMAD.MOV.U32 R8, RZ, RZ, RZ ;  /* 0x000000ffff087224 */ /* 0x000fe400078e00ff */
[----:B------:R-:W-:-:S05]  /*1000*/  IMAD.WIDE R24, R45, 0x4, R24 ;  /* 0x000000042d187825 */ /* 0x000fca00078e0218 */
[----:B------:R0:W3:Y:S02]  /*1010*/  @P6 LDG.E R8, desc[UR4][R24.64] ;  /* 0x0000000418086981 */ /* 0x0000e4000c1e1900 */
[----:B0-----:R-:W-:-:S05]  /*1020*/  IMAD.WIDE R24, R29, 0x4, R22 ;  /* 0x000000041d187825 */ /* 0x001fca00078e0216 */
[----:B------:R0:W4:Y:S01]  /*1030*/  @P2 LDG.E R36, desc[UR4][R24.64] ;  /* 0x0000000418242981 */ /* 0x000122000c1e1900 */
[----:B------:R-:W-:Y:S01]  /*1040*/  IMAD.WIDE R22, R45, 0x4, R22 ;  /* 0x000000042d167825 */ /* 0x000fe200078e0216 */
[----:B0-----:R-:W-:-:S06]  /*1050*/  CS2R R24, SRZ ;  /* 0x0000000000187805 */ /* 0x001fcc000001ff00 */
[----:B------:R0:W4:Y:S01]  /*1060*/  @P6 LDG.E R24, desc[UR4][R22.64] ;  /* 0x0000000416186981 */ /* 0x000122000c1e1900 */
[----:B------:R-:W-:-:S04]  /*1070*/  IMAD.WIDE R26, R31, 0x4, R20 ;  /* 0x000000041f1a7825 */ /* 0x000fc800078e0214 */
[----:B0-----:R-:W-:-:S05]  /*1080*/  IMAD.WIDE R22, R29, 0x4, R20 ;  /* 0x000000041d167825 */ /* 0x001fca00078e0214 */
[----:B------:R0:W4:Y:S01]  /*1090*/  @P2 LDG.E R25, desc[UR4][R22.64] ;  /* 0x0000000416192981 */ /* 0x000122000c1e1900 */
[----:B------:R-:W-:-:S06]  /*10a0*/  IMAD.MOV.U32 R29, RZ, RZ, RZ ;  /* 0x000000ffff1d7224 */ /* 0x000fcc00078e00ff */
[----:B------:R1:W4:Y:S01]  /*10b0*/  @P4 LDG.E R29, desc[UR4][R26.64] ;  /* 0x000000041a1d4981 */ /* 0x000322000c1e1900 */
[----:B0-----:R-:W-:-:S04]  /*10c0*/  IMAD.WIDE R22, R35, 0x4, R20 ;  /* 0x0000000423167825 */ /* 0x001fc800078e0214 */
[----:B------:R-:W-:Y:S02]  /*10d0*/  IMAD.MOV.U32 R35, RZ, RZ, RZ ;  /* 0x000000ffff237224 */ /* 0x000fe400078e00ff */
[----:B------:R-:W-:-:S05]  /*10e0*/  IMAD.WIDE R20, R45, 0x4, R20 ;  /* 0x000000042d147825 */ /* 0x000fca00078e0214 */
[----:B------:R-:W4:Y:S01]  /*10f0*/  @P6 LDG.E R35, desc[UR4][R20.64] ;  /* 0x0000000414236981 */ /* 0x000f22000c1e1900 */
[----:B--2---:R-:W-:Y:S01]  /*1100*/  SEL R31, R44, RZ, P4 ;  /* 0x000000ff2c1f7207 */ /* 0x004fe20002000000 */
[----:B------:R-:W-:-:S06]  /*1110*/  IMAD.MOV.U32 R44, RZ, RZ, RZ ;  /* 0x000000ffff2c7224 */ /* 0x000fcc00078e00ff */
[----:B------:R-:W2:Y:S01]  /*1120*/  @P0 LDG.E R44, desc[UR4][R22.64] ;  /* 0x00000004162c0981 */ /* 0x000ea2000c1e1900 */
[----:B------:R-:W-:Y:S01]  /*1130*/  FADD R16, R15, R16 ;  /* 0x000000100f107221 */ /* 0x000fe20000000000 */
[----:B------:R-:W-:Y:S02]  /*1140*/  FADD R13, R14, R13 ;  /* 0x0000000d0e0d7221 */ /* 0x000fe40000000000 */
[----:B------:R-:W0:Y:S01]  /*1150*/  LDC.64 R14, c[0x0][0x230] ;  /* 0x00008c00ff0e7b82 */ /* 0x000e220000000a00 */
[----:B-1----:R-:W-:Y:S02]  /*1160*/  SEL R26, R37, RZ, P0 ;  /* 0x000000ff251a7207 */ /* 0x002fe40000000000 */
[----:B---3--:R-:W-:Y:S01]  /*1170*/  SEL R37, R8, RZ, P6 ;  /* 0x000000ff08257207 */ /* 0x008fe20003000000 */
[----:B------:R-:W-:Y:S01]  /*1180*/  FADD R8, R39, R28 ;  /* 0x0000001c27087221 */ /* 0x000fe20000000000 */
[----:B------:R-:W-:Y:S01]  /*1190*/  SEL R42, R42, RZ, P2 ;  /* 0x000000ff2a2a7207 */ /* 0x000fe20001000000 */
[----:B------:R-:W-:Y:S01]  /*11a0*/  FADD R40, R40, R43 ;  /* 0x0000002b28287221 */ /* 0x000fe20000000000 */
[----:B-----5:R-:W-:Y:S01]  /*11b0*/  SEL R19, R19, RZ, P2 ;  /* 0x000000ff13137207 */ /* 0x020fe20001000000 */
[----:B------:R-:W-:Y:S01]  /*11c0*/  FADD R41, R41, R38 ;  /* 0x0000002629297221 */ /* 0x000fe20000000000 */
[----:B----4-:R-:W-:-:S03]  /*11d0*/  SEL R36, R36, RZ, P2 ;  /* 0x000000ff24247207 */ /* 0x010fc60001000000 */
[----:B------:R-:W-:Y:S01]  /*11e0*/  FADD R40, R40, R41 ;  /* 0x0000002928287221 */ /* 0x000fe20000000000 */
[----:B------:R-:W-:Y:S01]  /*11f0*/  SEL R30, R30, RZ, P0 ;  /* 0x000000ff1e1e7207 */ /* 0x000fe20000000000 */
[----:B------:R-:W-:Y:S01]  /*1200*/  FADD R13, R16, R13 ;  /* 0x0000000d100d7221 */ /* 0x000fe20000000000 */
[----:B------:R-:W-:Y:S01]  /*1210*/  SEL R17, R17, RZ, P0 ;  /* 0x000000ff11117207 */ /* 0x000fe20000000000 */
[----:B------:R-:W-:Y:S01]  /*1220*/  FADD R11, R11, R10 ;  /* 0x0000000a0b0b7221 */ /* 0x000fe20000000000 */
[----:B------:R-:W-:Y:S01]  /*1230*/  FADD R12, R12, R7 ;  /* 0x000000070c0c7221 */ /* 0x000fe20000000000 */
[----:B------:R-:W-:Y:S02]  /*1240*/  SEL R34, R34, RZ, P4 ;  /* 0x000000ff22227207 */ /* 0x000fe40002000000 */
[----:B------:R-:W-:Y:S01]  /*1250*/  SEL R18, R18, RZ, P4 ;  /* 0x000000ff12127207 */ /* 0x000fe20002000000 */
[----:B------:R-:W-:Y:S01]  /*1260*/  FADD R11, R11, R12 ;  /* 0x0000000c0b0b7221 */ /* 0x000fe20000000000 */
[----:B------:R-:W-:-:S02]  /*1270*/  SEL R33, R33, RZ, P6 ;  /* 0x000000ff21217207 */ /* 0x000fc40003000000 */
[----:B------:R-:W-:Y:S02]  /*1280*/  SEL R24, R24, RZ, P6 ;  /* 0x000000ff18187207 */ /* 0x000fe40003000000 */
[----:B------:R-:W-:Y:S02]  /*1290*/  SEL R25, R25, RZ, P2 ;  /* 0x000000ff19197207 */ /* 0x000fe40001000000 */
[----:B------:R-:W-:-:S04]  /*12a0*/  ISETP.GE.AND P2, PT, R32, 0x40, PT ;  /* 0x000000402000780c */ /* 0x000fc80003f46270 */
[----:B------:R-:W-:Y:S02]  /*12b0*/  SEL R8, R8, RZ, !P2 ;  /* 0x000000ff08087207 */ /* 0x000fe40005000000 */
[----:B------:R-:W-:Y:S02]  /*12c0*/  ISETP.GE.AND P2, PT, R9, 0x40, PT ;  /* 0x000000400900780c */ /* 0x000fe40003f46270 */
[----:B------:R-:W-:Y:S02]  /*12d0*/  SEL R29, R29, RZ, P4 ;  /* 0x000000ff1d1d7207 */ /* 0x000fe40002000000 */
[----:B------:R-:W-:Y:S02]  /*12e0*/  SEL R9, R40, RZ, !P2 ;  /* 0x000000ff28097207 */ /* 0x000fe40005000000 */
[----:B------:R-:W-:Y:S01]  /*12f0*/  ISETP.GE.AND P2, PT, R5, 0x210200, PT ;  /* 0x002102000500780c */ /* 0x000fe20003f46270 */
[----:B------:R-:W-:Y:S01]  /*1300*/  FADD R17, R17, R26 ;  /* 0x0000001a11117221 */ /* 0x000fe20000000000 */
[----:B------:R-:W-:Y:S01]  /*1310*/  FADD R19, R19, R36 ;  /* 0x0000002413137221 */ /* 0x000fe20000000000 */
[----:B------:R-:W-:Y:S01]  /*1320*/  FADD R18, R18, R31 ;  /* 0x0000001f12127221 */ /* 0x000fe20000000000 */
[----:B------:R-:W-:Y:S01]  /*1330*/  FADD R24, R37, R24 ;  /* 0x0000001825187221 */ /* 0x000fe20000000000 */
[----:B------:R-:W-:Y:S01]  /*1340*/  FADD R42, R25, R42 ;  /* 0x0000002a192a7221 */ /* 0x000fe20000000000 */
[----:B------:R-:W-:Y:S01]  /*1350*/  FADD R29, R29, R34 ;  /* 0x000000221d1d7221 */ /* 0x000fe20000000000 */
[----:B0-----:R-:W-:Y:S01]  /*1360*/  IMAD.WIDE R14, R4, 0x4, R14 ;  /* 0x00000004040e7825 */ /* 0x001fe200078e020e */
[----:B------:R-:W-:-:S03]  /*1370*/  ISETP.GE.AND P4, PT, R0, 0x40, PT ;  /* 0x000000400000780c */ /* 0x000fc60003f86270 */
[----:B------:R-:W-:Y:S01]  /*1380*/  FADD R19, R19, R42 ;  /* 0x0000002a13137221 */ /* 0x000fe20000000000 */
[----:B------:R-:W-:Y:S01]  /*1390*/  FADD R18, R18, R29 ;  /* 0x0000001d12127221 */ /* 0x000fe20000000000 */
[----:B--2---:R-:W-:Y:S02]  /*13a0*/  SEL R27, R44, RZ, P0 ;  /* 0x000000ff2c1b7207 */ /* 0x004fe40000000000 */
[----:B------:R-:W-:Y:S02]  /*13b0*/  ISETP.GE.AND P0, PT, R6, 0x40, PT ;  /* 0x000000400600780c */ /* 0x000fe40003f06270 */
[----:B------:R-:W-:Y:S02]  /*13c0*/  SEL R44, R35, RZ, P6 ;  /* 0x000000ff232c7207 */ /* 0x000fe40003000000 */
[----:B------:R-:W-:Y:S02]  /*13d0*/  SEL R10, R13, RZ, !P0 ;  /* 0x000000ff0d0a7207 */ /* 0x000fe40004000000 */
[----:B------:R-:W-:Y:S01]  /*13e0*/  ISETP.GE.AND P0, PT, R3, 0x40, PT ;  /* 0x000000400300780c */ /* 0x000fe20003f06270 */
[----:B------:R-:W-:Y:S01]  /*13f0*/  FADD R30, R27, R30 ;  /* 0x0000001e1b1e7221 */ /* 0x000fe20000000000 */
[----:B------:R-:W-:-:S02]  /*1400*/  FADD R33, R44, R33 ;  /* 0x000000212c217221 */ /* 0x000fc40000000000 */
[----:B------:R-:W-:Y:S01]  /*1410*/  SEL R11, R11, RZ, !P0 ;  /* 0x000000ff0b0b7207 */ /* 0x000fe20004000000 */
[----:B------:R-:W-:Y:S01]  /*1420*/  FADD R17, R17, R30 ;  /* 0x0000001e11117221 */ /* 0x000fe20000000000 */
[----:B------:R-:W-:Y:S01]  /*1430*/  FADD R24, R24, R33 ;  /* 0x0000002118187221 */ /* 0x000fe20000000000 */
[----:B------:R-:W-:Y:S02]  /*1440*/  ISETP.GE.AND P6, PT, R2, 0x40, PT ;  /* 0x000000400200780c */ /* 0x000fe40003fc6270 */
[----:B------:R0:W-:Y:S01]  /*1450*/  @!P1 STG.E.128 desc[UR4][R14.64], R8 ;  /* 0x000000080e009986 */ /* 0x0001e2000c101d04 */
[----:B------:R-:W-:Y:S02]  /*1460*/  SEL R6, R18, RZ, !P3 ;  /* 0x000000ff12067207 */ /* 0x000fe40005800000 */
[----:B------:R-:W-:Y:S02]  /*1470*/  SEL R5, R19, RZ, !P6 ;  /* 0x000000ff13057207 */ /* 0x000fe40007000000 */
[----:B------:R-:W-:-:S02]  /*1480*/  SEL R4, R17, RZ, !P4 ;  /* 0x000000ff11047207 */ /* 0x000fc40006000000 */
[----:B------:R-:W-:Y:S01]  /*1490*/  SEL R7, R24, RZ, !P5 ;  /* 0x000000ff18077207 */ /* 0x000fe20006800000 */
[----:B0-----:R-:W-:Y:S06]  /*14a0*/  @P2 EXIT ;  /* 0x000000000000294d */ /* 0x001fec0003800000 */
[----:B------:R-:W-:Y:S01]  /*14b0*/  STG.E.128 desc[UR4][R14.64+0x800], R4 ;  /* 0x000800040e007986 */ /* 0x000fe2000c101d04 */
[----:B------:R-:W-:Y:S05]  /*14c0*/  EXIT ;  /* 0x000000000000794d */ /* 0x000fea0003800000 */
.L_x_0:
[----:B------:R-:W-:-:S00]  /*14d0*/  BRA `(.L_x_0) ;  /* 0xfffffffc00fc7947 */ /* 0x000fc0000383ffff */
[----:B------:R-:W-:-:S00]  /*14e0*/  NOP ;  /* 0x0000000000007918 */ /* 0x000fc00000000000 */
        /* <DEDUP_REMOVED lines=9> */
.L_x_1:


//--------------------- .nv.constant0.triton_poi_fused_add_constant_pad_nd_convolution_5 --------------------------
	.section	.nv.constant0.triton_poi_fused_add_constant_pad_nd_convolution_5,"a",@progbits
	.sectionflags	@""
	.align	4
.nv.constant0.triton_poi_fused_add_constant_pad_nd_convolution_5:
	.zero		572
